	.headerflags	@"EF_CUDA_TEXMODE_UNIFIED EF_CUDA_64BIT_ADDRESS EF_CUDA_ACCELERATORS EF_CUDA_SM90 EF_CUDA_VIRTUAL_SM(EF_CUDA_SM90)"
	.elftype	@"ET_EXEC"


//--------------------- .nv.info                  --------------------------
	.section	.nv.info,"",@"SHT_CUDA_INFO"
	.align	4


	//----- nvinfo : EIATTR_REGCOUNT
	.align		4
        /*0000*/ 	.byte	0x04, 0x2f
        /*0002*/ 	.short	(.L_3 - .L_2)
	.align		4
.L_2:
        /*0004*/ 	.word	index@(triton_poi_fused__native_batch_norm_legit_no_training_add_convolution_relu_threshold_backward_12)
        /*0008*/ 	.word	0x00000020


	//----- nvinfo : EIATTR_MIN_STACK_SIZE
	.align		4
.L_3:
        /*000c*/ 	.byte	0x04, 0x12
        /*000e*/ 	.short	(.L_5 - .L_4)
	.align		4
.L_4:
        /*0010*/ 	.word	index@(triton_poi_fused__native_batch_norm_legit_no_training_add_convolution_relu_threshold_backward_12)
        /*0014*/ 	.word	0x00000000


	//----- nvinfo : EIATTR_FRAME_SIZE
	.align		4
.L_5:
        /*0018*/ 	.byte	0x04, 0x11
        /*001a*/ 	.short	(.L_7 - .L_6)
	.align		4
.L_6:
        /*001c*/ 	.word	index@(triton_poi_fused__native_batch_norm_legit_no_training_add_convolution_relu_threshold_backward_12)
        /*0020*/ 	.word	0x00000000


	//----- nvinfo : EIATTR_MIN_STACK_SIZE
	.align		4
.L_7:
        /*0024*/ 	.byte	0x04, 0x12
        /*0026*/ 	.short	(.L_9 - .L_8)
	.align		4
.L_8:
        /*0028*/ 	.word	index@(triton_poi_fused__native_batch_norm_legit_no_training_add_convolution_relu_threshold_backward_12)
        /*002c*/ 	.word	0x00000000
.L_9:


//--------------------- .nv.info.triton_poi_fused__native_batch_norm_legit_no_training_add_convolution_relu_threshold_backward_12 --------------------------
	.section	.nv.info.triton_poi_fused__native_batch_norm_legit_no_training_add_convolution_relu_threshold_backward_12,"",@"SHT_CUDA_INFO"
	.sectionflags	@""
	.align	4


	//----- nvinfo : EIATTR_CUDA_API_VERSION
	.align		4
        /*0000*/ 	.byte	0x04, 0x37
        /*0002*/ 	.short	(.L_11 - .L_10)
.L_10:
        /*0004*/ 	.word	0x0000007c


	//----- nvinfo : EIATTR_KPARAM_INFO
	.align		4
.L_11:
        /*0008*/ 	.byte	0x04, 0x17
        /*000a*/ 	.short	(.L_13 - .L_12)
.L_12:
        /*000c*/ 	.word	0x00000000
        /*0010*/ 	.short	0x0009
        /*0012*/ 	.short	0x0048
        /*0014*/ 	.byte	0x00, 0xf0, 0x11, 0x00


	//----- nvinfo : EIATTR_KPARAM_INFO
	.align		4
.L_13:
        /*0018*/ 	.byte	0x04, 0x17
        /*001a*/ 	.short	(.L_15 - .L_14)
.L_14:
        /*001c*/ 	.word	0x00000000
        /*0020*/ 	.short	0x0008
        /*0022*/ 	.short	0x0040
        /*0024*/ 	.byte	0x00, 0xf4, 0x21, 0x00


	//----- nvinfo : EIATTR_KPARAM_INFO
	.align		4
.L_15:
        /*0028*/ 	.byte	0x04, 0x17
        /*002a*/ 	.short	(.L_17 - .L_16)
.L_16:
        /*002c*/ 	.word	0x00000000
        /*0030*/ 	.short	0x0007
        /*0032*/ 	.short	0x0038
        /*0034*/ 	.byte	0x00, 0xf4, 0x21, 0x00


	//----- nvinfo : EIATTR_KPARAM_INFO
	.align		4
.L_17:
        /*0038*/ 	.byte	0x04, 0x17
        /*003a*/ 	.short	(.L_19 - .L_18)
.L_18:
        /*003c*/ 	.word	0x00000000
        /*0040*/ 	.short	0x0006
        /*0042*/ 	.short	0x0030
        /*0044*/ 	.byte	0x00, 0xf4, 0x21, 0x00


	//----- nvinfo : EIATTR_KPARAM_INFO
	.align		4
.L_19:
        /*0048*/ 	.byte	0x04, 0x17
        /*004a*/ 	.short	(.L_21 - .L_20)
.L_20:
        /*004c*/ 	.word	0x00000000
        /*0050*/ 	.short	0x0005
        /*0052*/ 	.short	0x0028
        /*0054*/ 	.byte	0x00, 0xf4, 0x21, 0x00


	//----- nvinfo : EIATTR_KPARAM_INFO
	.align		4
.L_21:
        /*0058*/ 	.byte	0x04, 0x17
        /*005a*/ 	.short	(.L_23 - .L_22)
.L_22:
        /*005c*/ 	.word	0x00000000
        /*0060*/ 	.short	0x0004
        /*0062*/ 	.short	0x0020
        /*0064*/ 	.byte	0x00, 0xf4, 0x21, 0x00


	//----- nvinfo : EIATTR_KPARAM_INFO
	.align		4
.L_23:
        /*0068*/ 	.byte	0x04, 0x17
        /*006a*/ 	.short	(.L_25 - .L_24)
.L_24:
        /*006c*/ 	.word	0x00000000
        /*0070*/ 	.short	0x0003
        /*0072*/ 	.short	0x0018
        /*0074*/ 	.byte	0x00, 0xf4, 0x21, 0x00


	//----- nvinfo : EIATTR_KPARAM_INFO
	.align		4
.L_25:
        /*0078*/ 	.byte	0x04, 0x17
        /*007a*/ 	.short	(.L_27 - .L_26)
.L_26:
        /*007c*/ 	.word	0x00000000
        /*0080*/ 	.short	0x0002
        /*0082*/ 	.short	0x0010
        /*0084*/ 	.byte	0x00, 0xf4, 0x21, 0x00


	//----- nvinfo : EIATTR_KPARAM_INFO
	.align		4
.L_27:
        /*0088*/ 	.byte	0x04, 0x17
        /*008a*/ 	.short	(.L_29 - .L_28)
.L_28:
        /*008c*/ 	.word	0x00000000
        /*0090*/ 	.short	0x0001
        /*0092*/ 	.short	0x0008
        /*0094*/ 	.byte	0x00, 0xf4, 0x21, 0x00


	//----- nvinfo : EIATTR_KPARAM_INFO
	.align		4
.L_29:
        /*0098*/ 	.byte	0x04, 0x17
        /*009a*/ 	.short	(.L_31 - .L_30)
.L_30:
        /*009c*/ 	.word	0x00000000
        /*00a0*/ 	.short	0x0000
        /*00a2*/ 	.short	0x0000
        /*00a4*/ 	.byte	0x00, 0xf4, 0x21, 0x00


	//----- nvinfo : EIATTR_SPARSE_MMA_MASK
	.align		4
.L_31:
        /*00a8*/ 	.byte	0x03, 0x50
        /*00aa*/ 	.short	0x0000


	//----- nvinfo : EIATTR_MAXREG_COUNT
	.align		4
        /*00ac*/ 	.byte	0x03, 0x1b
        /*00ae*/ 	.short	0x00ff


	//----- nvinfo : EIATTR_EXIT_INSTR_OFFSETS
	.align		4
        /*00b0*/ 	.byte	0x04, 0x1c
        /*00b2*/ 	.short	(.L_33 - .L_32)


	//   ....[0]....
.L_32:
        /*00b4*/ 	.word	0x00000a60


	//----- nvinfo : EIATTR_REQNTID
	.align		4
.L_33:
        /*00b8*/ 	.byte	0x04, 0x10
        /*00ba*/ 	.short	(.L_35 - .L_34)
.L_34:
        /*00bc*/ 	.word	0x00000080
        /*00c0*/ 	.word	0x00000001
        /*00c4*/ 	.word	0x00000001


	//----- nvinfo : EIATTR_CBANK_PARAM_SIZE
	.align		4
.L_35:
        /*00c8*/ 	.byte	0x03, 0x19
        /*00ca*/ 	.short	0x004c


	//----- nvinfo : EIATTR_PARAM_CBANK
	.align		4
        /*00cc*/ 	.byte	0x04, 0x0a
        /*00ce*/ 	.short	(.L_37 - .L_36)
	.align		4
.L_36:
        /*00d0*/ 	.word	index@(.nv.constant0.triton_poi_fused__native_batch_norm_legit_no_training_add_convolution_relu_threshold_backward_12)
        /*00d4*/ 	.short	0x0210
        /*00d6*/ 	.short	0x004c


	//----- nvinfo : EIATTR_SW_WAR
	.align		4
.L_37:
        /*00d8*/ 	.byte	0x04, 0x36
        /*00da*/ 	.short	(.L_39 - .L_38)
.L_38:
        /*00dc*/ 	.word	0x00000008
.L_39:


//--------------------- .nv.callgraph             --------------------------
	.section	.nv.callgraph,"",@"SHT_CUDA_CALLGRAPH"
	.align	4
	.sectionentsize	8
	.align		4
        /*0000*/ 	.word	0x00000000
	.align		4
        /*0004*/ 	.word	0xffffffff
	.align		4
        /*0008*/ 	.word	0x00000000
	.align		4
        /*000c*/ 	.word	0xfffffffe
	.align		4
        /*0010*/ 	.word	0x00000000
	.align		4
        /*0014*/ 	.word	0xfffffffd
	.align		4
        /*0018*/ 	.word	0x00000000
	.align		4
        /*001c*/ 	.word	0xfffffffc


//--------------------- .nv.constant4             --------------------------
	.section	.nv.constant4,"a",@progbits
	.align	8
	.align		8
.nv.constant4:
        /*0000*/ 	.dword	_$_str
	.align		8
        /*0008*/ 	.dword	_$_str_$_2


//--------------------- .text.triton_poi_fused__native_batch_norm_legit_no_training_add_convolution_relu_threshold_backward_12 --------------------------
	.section	.text.triton_poi_fused__native_batch_norm_legit_no_training_add_convolution_relu_threshold_backward_12,"ax",@progbits
	.sectionflags	@"SHF_BARRIERS=1"
	.align	128
        .global         triton_poi_fused__native_batch_norm_legit_no_training_add_convolution_relu_threshold_backward_12
        .type           triton_poi_fused__native_batch_norm_legit_no_training_add_convolution_relu_threshold_backward_12,@function
        .size           triton_poi_fused__native_batch_norm_legit_no_training_add_convolution_relu_threshold_backward_12,(.L_x_1 - triton_poi_fused__native_batch_norm_legit_no_training_add_convolution_relu_threshold_backward_12)
        .other          triton_poi_fused__native_batch_norm_legit_no_training_add_convolution_relu_threshold_backward_12,@"STO_CUDA_ENTRY STV_DEFAULT"
triton_poi_fused__native_batch_norm_legit_no_training_add_convolution_relu_threshold_backward_12:
.text.triton_poi_fused__native_batch_norm_legit_no_training_add_convolution_relu_threshold_backward_12:
[----:B------:R-:W-:Y:S01]  /*0000*/  LDC R1, c[0x0][0x28] ;  /* 0x00000a00ff017b82 */ /* 0x000fe20000000800 */
[----:B------:R-:W1:Y:S07]  /*0010*/  S2R R3, SR_TID.X ;  /* 0x0000000000037919 */ /* 0x000e6e0000002100 */
[----:B------:R-:W2:Y:S01]  /*0020*/  LDC.64 R6, c[0x0][0x228] ;  /* 0x00008a00ff067b82 */ /* 0x000ea20000000a00 */
[----:B------:R-:W-:Y:S01]  /*0030*/  ULDC.64 UR6, c[0x0][0x208] ;  /* 0x0000820000067ab9 */ /* 0x000fe20000000a00 */
[----:B------:R-:W3:Y:S06]  /*0040*/  S2R R0, SR_CTAID.X ;  /* 0x0000000000007919 */ /* 0x000eec0000002500 */
[----:B------:R-:W4:Y:S08]  /*0050*/  LDC.64 R26, c[0x0][0x210] ;  /* 0x00008400ff1a7b82 */ /* 0x000f300000000a00 */
[----:B------:R-:W5:Y:S08]  /*0060*/  LDC.64 R8, c[0x0][0x218] ;  /* 0x00008600ff087b82 */ /* 0x000f700000000a00 */
[----:B------:R-:W2:Y:S08]  /*0070*/  LDC.64 R10, c[0x0][0x220] ;  /* 0x00008800ff0a7b82 */ /* 0x000eb00000000a00 */
[----:B------:R-:W5:Y:S01]  /*0080*/  LDC.64 R18, c[0x0][0x230] ;  /* 0x00008c00ff127b82 */ /* 0x000f620000000a00 */
[----:B-1----:R-:W-:-:S07]  /*0090*/  IMAD.SHL.U32 R16, R3, 0x8, RZ ;  /* 0x0000000803107824 */ /* 0x002fce00078e00ff */
[----:B------:R-:W1:Y:S01]  /*00a0*/  S2UR UR5, SR_CgaCtaId ;  /* 0x00000000000579c3 */ /* 0x000e620000008800 */
[----:B---3--:R-:W-:Y:S01]  /*00b0*/  IMAD.SHL.U32 R17, R0, 0x400, RZ ;  /* 0x0000040000117824 */ /* 0x008fe200078e00ff */
[----:B------:R-:W-:Y:S01]  /*00c0*/  SHF.R.S32.HI R5, RZ, 0x15, R0 ;  /* 0x00000015ff057819 */ /* 0x000fe20000011400 */
[----:B------:R-:W-:Y:S01]  /*00d0*/  UMOV UR4, 0x400 ;  /* 0x0000040000047882 */ /* 0x000fe20000000000 */
[----:B------:R-:W-:Y:S01]  /*00e0*/  LOP3.LUT R16, R16, 0x3f8, RZ, 0xc0, !PT ;  /* 0x000003f810107812 */ /* 0x000fe200078ec0ff */
[----:B------:R-:W-:Y:S01]  /*00f0*/  ULDC.64 UR8, c[0x0][0x250] ;  /* 0x0000940000087ab9 */ /* 0x000fe20000000a00 */
[----:B------:R-:W-:Y:S02]  /*0100*/  SGXT R5, R5, 0x1 ;  /* 0x000000010505781a */ /* 0x000fe40000000200 */
[----:B------:R-:W-:-:S04]  /*0110*/  LOP3.LUT R0, R17, R16, RZ, 0xfc, !PT ;  /* 0x0000001011007212 */ /* 0x000fc800078efcff */
[----:B------:R-:W-:-:S04]  /*0120*/  LEA.HI R5, R5, R0, RZ, 0x8 ;  /* 0x0000000005057211 */ /* 0x000fc800078f40ff */
[----:B------:R-:W-:-:S04]  /*0130*/  SHF.R.S32.HI R5, RZ, 0x8, R5 ;  /* 0x00000008ff057819 */ /* 0x000fc80000011405 */
[----:B------:R-:W-:-:S04]  /*0140*/  LEA.HI R2, R5, R5, RZ, 0x8 ;  /* 0x0000000505027211 */ /* 0x000fc800078f40ff */
[----:B------:R-:W-:-:S05]  /*0150*/  LOP3.LUT R2, R2, 0xffffff00, RZ, 0xc0, !PT ;  /* 0xffffff0002027812 */ /* 0x000fca00078ec0ff */
[----:B------:R-:W-:Y:S02]  /*0160*/  IMAD.IADD R29, R5, 0x1, -R2 ;  /* 0x00000001051d7824 */ /* 0x000fe400078e0a02 */
[----:B----4-:R-:W-:Y:S01]  /*0170*/  IMAD.WIDE R20, R0, 0x4, R26 ;  /* 0x0000000400147825 */ /* 0x010fe200078e021a */
[----:B------:R-:W3:Y:S03]  /*0180*/  LDC.64 R4, c[0x0][0x238] ;  /* 0x00008e00ff047b82 */ /* 0x000ee60000000a00 */
[C---:B--2---:R-:W-:Y:S01]  /*0190*/  IMAD.WIDE R6, R29.reuse, 0x4, R6 ;  /* 0x000000041d067825 */ /* 0x044fe200078e0206 */
[----:B------:R-:W2:Y:S03]  /*01a0*/  LDG.E.128 R12, desc[UR6][R20.64] ;  /* 0x00000006140c7981 */ /* 0x000ea6000c1e1d00 */
[----:B-----5:R-:W-:-:S02]  /*01b0*/  IMAD.WIDE R8, R29, 0x4, R8 ;  /* 0x000000041d087825 */ /* 0x020fc400078e0208 */
[----:B------:R-:W4:Y:S04]  /*01c0*/  LDG.E.EL R6, desc[UR6][R6.64] ;  /* 0x0000000606067981 */ /* 0x000f28000c2e1900 */
[----:B------:R-:W2:Y:S04]  /*01d0*/  LDG.E.EL R8, desc[UR6][R8.64] ;  /* 0x0000000608087981 */ /* 0x000ea8000c2e1900 */
[----:B------:R-:W5:Y:S01]  /*01e0*/  LDG.E.128 R20, desc[UR6][R20.64+0x10] ;  /* 0x0000100614147981 */ /* 0x000f62000c1e1d00 */
[C---:B0-----:R-:W-:Y:S02]  /*01f0*/  IMAD.WIDE R24, R29.reuse, 0x4, R10 ;  /* 0x000000041d187825 */ /* 0x041fe400078e020a */
[----:B------:R-:W0:Y:S02]  /*0200*/  LDC.64 R10, c[0x0][0x240] ;  /* 0x00009000ff0a7b82 */ /* 0x000e240000000a00 */
[----:B------:R-:W-:-:S02]  /*0210*/  IMAD.WIDE R18, R29, 0x4, R18 ;  /* 0x000000041d127825 */ /* 0x000fc400078e0212 */
[----:B------:R-:W5:Y:S02]  /*0220*/  LDG.E.EL R24, desc[UR6][R24.64] ;  /* 0x0000000618187981 */ /* 0x000f64000c2e1900 */
[----:B---3--:R-:W-:Y:S02]  /*0230*/  IMAD.WIDE R28, R29, 0x4, R4 ;  /* 0x000000041d1c7825 */ /* 0x008fe400078e0204 */
[----:B------:R-:W3:Y:S04]  /*0240*/  LDG.E.EL R18, desc[UR6][R18.64] ;  /* 0x0000000612127981 */ /* 0x000ee8000c2e1900 */
[----:B------:R0:W3:Y:S02]  /*0250*/  LDG.E.EL R2, desc[UR6][R28.64] ;  /* 0x000000061c027981 */ /* 0x0000e4000c2e1900 */
[----:B0-----:R-:W-:Y:S01]  /*0260*/  IMAD.WIDE R10, R0, 0x4, R10 ;  /* 0x00000004000a7825 */ /* 0x001fe200078e020a */
[----:B-1----:R-:W-:-:S03]  /*0270*/  UPRMT UR4, UR5, 0x654, UR4 ;  /* 0x0000065405047896 */ /* 0x002fc60008000004 */
[----:B------:R-:W-:-:S03]  /*0280*/  IMAD.MOV.U32 R28, RZ, RZ, 0x3e800000 ;  /* 0x3e800000ff1c7424 */ /* 0x000fc600078e00ff */
[----:B------:R-:W-:Y:S01]  /*0290*/  LEA R16, R16, UR4, 0x2 ;  /* 0x0000000410107c11 */ /* 0x000fe2000f8e10ff */
[----:B------:R-:W-:-:S05]  /*02a0*/  IMAD.SHL.U32 R29, R3, 0x4, RZ ;  /* 0x00000004031d7824 */ /* 0x000fca00078e00ff */
[----:B------:R-:W-:Y:S01]  /*02b0*/  LOP3.LUT R29, R29, 0x1fc, RZ, 0xc0, !PT ;  /* 0x000001fc1d1d7812 */ /* 0x000fe200078ec0ff */
[----:B----4-:R-:W-:Y:S02]  /*02c0*/  FADD R9, R6, 9.9999997473787516356e-06 ;  /* 0x3727c5ac06097421 */ /* 0x010fe40000000000 */
[----:B------:R-:W4:Y:S02]  /*02d0*/  LDG.E.128 R4, desc[UR6][R10.64] ;  /* 0x000000060a047981 */ /* 0x000f24000c1e1d00 */
[----:B------:R0:W1:Y:S01]  /*02e0*/  MUFU.SQRT R25, R9 ;  /* 0x0000000900197308 */ /* 0x0000620000002000 */
[--C-:B--2---:R-:W-:Y:S01]  /*02f0*/  FADD R12, R12, R8.reuse ;  /* 0x000000080c0c7221 */ /* 0x104fe20000000000 */
[--C-:B------:R-:W-:Y:S01]  /*0300*/  FADD R13, R13, R8.reuse ;  /* 0x000000080d0d7221 */ /* 0x100fe20000000000 */
[--C-:B------:R-:W-:Y:S01]  /*0310*/  FADD R14, R14, R8.reuse ;  /* 0x000000080e0e7221 */ /* 0x100fe20000000000 */
[--C-:B------:R-:W-:Y:S01]  /*0320*/  FADD R15, R15, R8.reuse ;  /* 0x000000080f0f7221 */ /* 0x100fe20000000000 */
[--C-:B-----5:R-:W-:Y:S01]  /*0330*/  FADD R20, R20, R8.reuse ;  /* 0x0000000814147221 */ /* 0x120fe20000000000 */
[--C-:B------:R-:W-:Y:S01]  /*0340*/  FADD R21, R21, R8.reuse ;  /* 0x0000000815157221 */ /* 0x100fe20000000000 */
[--C-:B------:R-:W-:Y:S01]  /*0350*/  FADD R22, R22, R8.reuse ;  /* 0x0000000816167221 */ /* 0x100fe20000000000 */
[----:B------:R-:W-:-:S02]  /*0360*/  FADD R23, R23, R8 ;  /* 0x0000000817177221 */ /* 0x000fc40000000000 */
[----:B0-----:R-:W2:Y:S01]  /*0370*/  LDG.E.128 R8, desc[UR6][R10.64+0x10] ;  /* 0x000010060a087981 */ /* 0x001ea2000c1e1d00 */
[C---:B-1----:R-:W-:Y:S02]  /*0380*/  FSETP.GT.AND P0, PT, R25.reuse, 8.50705917302346158658e+37, PT ;  /* 0x7e8000001900780b */ /* 0x042fe40003f04000 */
[----:B------:R-:W-:-:S11]  /*0390*/  FSETP.GEU.AND P1, PT, R25, 1.175494350822287508e-38, PT ;  /* 0x008000001900780b */ /* 0x000fd60003f2e000 */
[----:B------:R-:W-:-:S04]  /*03a0*/  @P0 FMUL R25, R25, 0.25 ;  /* 0x3e80000019190820 */ /* 0x000fc80000400000 */
[----:B------:R-:W-:-:S04]  /*03b0*/  @!P1 FMUL R25, R25, 16777216 ;  /* 0x4b80000019199820 */ /* 0x000fc80000400000 */
[----:B------:R-:W0:Y:S01]  /*03c0*/  MUFU.RCP R19, R25 ;  /* 0x0000001900137308 */ /* 0x000e220000001000 */
[----:B------:R1:W-:Y:S01]  /*03d0*/  STS.128 [R16], R12 ;  /* 0x0000000c10007388 */ /* 0x0003e20000000c00 */
[----:B------:R-:W-:-:S03]  /*03e0*/  FSEL R28, R28, 1, P0 ;  /* 0x3f8000001c1c7808 */ /* 0x000fc60000000000 */
[----:B------:R5:W-:Y:S02]  /*03f0*/  STS.128 [R16+0x10], R20 ;  /* 0x0000101410007388 */ /* 0x000be40000000c00 */
[----:B------:R-:W-:-:S04]  /*0400*/  @!P1 FMUL R28, R28, 16777216 ;  /* 0x4b8000001c1c9820 */ /* 0x000fc80000400000 */
[----:B0-----:R-:W-:Y:S01]  /*0410*/  FMUL R19, R19, R28 ;  /* 0x0000001c13137220 */ /* 0x001fe20000400000 */
[C---:B-1----:R-:W-:Y:S01]  /*0420*/  FADD R13, -R24.reuse, R13 ;  /* 0x0000000d180d7221 */ /* 0x042fe20000000100 */
[C---:B------:R-:W-:Y:S01]  /*0430*/  FADD R12, -R24.reuse, R12 ;  /* 0x0000000c180c7221 */ /* 0x040fe20000000100 */
[C---:B------:R-:W-:Y:S01]  /*0440*/  FADD R14, -R24.reuse, R14 ;  /* 0x0000000e180e7221 */ /* 0x040fe20000000100 */
[C---:B------:R-:W-:Y:S01]  /*0450*/  FADD R15, -R24.reuse, R15 ;  /* 0x0000000f180f7221 */ /* 0x040fe20000000100 */
[C---:B-----5:R-:W-:Y:S01]  /*0460*/  FADD R21, -R24.reuse, R21 ;  /* 0x0000001518157221 */ /* 0x060fe20000000100 */
[C---:B------:R-:W-:Y:S01]  /*0470*/  FADD R22, -R24.reuse, R22 ;  /* 0x0000001618167221 */ /* 0x040fe20000000100 */
[C---:B------:R-:W-:Y:S01]  /*0480*/  FADD R23, -R24.reuse, R23 ;  /* 0x0000001718177221 */ /* 0x040fe20000000100 */
[----:B------:R-:W-:Y:S01]  /*0490*/  FADD R24, -R24, R20 ;  /* 0x0000001418187221 */ /* 0x000fe20000000100 */
[C---:B------:R-:W-:Y:S01]  /*04a0*/  FMUL R3, R19.reuse, R13 ;  /* 0x0000000d13037220 */ /* 0x040fe20000400000 */
[C---:B------:R-:W-:Y:S01]  /*04b0*/  FMUL R13, R19.reuse, R21 ;  /* 0x00000015130d7220 */ /* 0x040fe20000400000 */
[C---:B------:R-:W-:Y:S01]  /*04c0*/  FMUL R12, R19.reuse, R12 ;  /* 0x0000000c130c7220 */ /* 0x040fe20000400000 */
[C---:B------:R-:W-:Y:S01]  /*04d0*/  FMUL R14, R19.reuse, R14 ;  /* 0x0000000e130e7220 */ /* 0x040fe20000400000 */
[C---:B------:R-:W-:Y:S01]  /*04e0*/  FMUL R15, R19.reuse, R15 ;  /* 0x0000000f130f7220 */ /* 0x040fe20000400000 */
[C---:B------:R-:W-:Y:S01]  /*04f0*/  FMUL R22, R19.reuse, R22 ;  /* 0x0000001613167220 */ /* 0x040fe20000400000 */
[C---:B------:R-:W-:Y:S01]  /*0500*/  FMUL R24, R19.reuse, R24 ;  /* 0x0000001813187220 */ /* 0x040fe20000400000 */
[----:B------:R-:W-:Y:S01]  /*0510*/  FMUL R21, R19, R23 ;  /* 0x0000001713157220 */ /* 0x000fe20000400000 */
[C-C-:B---3--:R-:W-:Y:S01]  /*0520*/  FFMA R19, R18.reuse, R3, R2.reuse ;  /* 0x0000000312137223 */ /* 0x148fe20000000002 */
[----:B------:R-:W-:Y:S01]  /*0530*/  LEA R3, R29, UR4, 0x2 ;  /* 0x000000041d037c11 */ /* 0x000fe2000f8e10ff */
[C-C-:B------:R-:W-:Y:S01]  /*0540*/  FFMA R28, R18.reuse, R15, R2.reuse ;  /* 0x0000000f121c7223 */ /* 0x140fe20000000002 */
[C-C-:B------:R-:W-:Y:S01]  /*0550*/  FFMA R20, R18.reuse, R14, R2.reuse ;  /* 0x0000000e12147223 */ /* 0x140fe20000000002 */
[C-C-:B------:R-:W-:Y:S01]  /*0560*/  FFMA R25, R18.reuse, R12, R2.reuse ;  /* 0x0000000c12197223 */ /* 0x140fe20000000002 */
[C-C-:B------:R-:W-:Y:S01]  /*0570*/  FFMA R23, R18.reuse, R13, R2.reuse ;  /* 0x0000000d12177223 */ /* 0x140fe20000000002 */
[----:B------:R-:W-:Y:S01]  /*0580*/  BAR.SYNC.DEFER_BLOCKING 0x0 ;  /* 0x0000000000007b1d */ /* 0x000fe20000010000 */
[C-C-:B------:R-:W-:Y:S01]  /*0590*/  FFMA R22, R18.reuse, R22, R2.reuse ;  /* 0x0000001612167223 */ /* 0x140fe20000000002 */
[C-C-:B------:R-:W-:Y:S01]  /*05a0*/  FFMA R21, R18.reuse, R21, R2.reuse ;  /* 0x0000001512157223 */ /* 0x140fe20000000002 */
[----:B------:R-:W-:-:S03]  /*05b0*/  FFMA R24, R18, R24, R2 ;  /* 0x0000001812187223 */ /* 0x000fc60000000002 */
[----:B------:R-:W-:Y:S01]  /*05c0*/  ULDC.64 UR4, c[0x0][0x210] ;  /* 0x0000840000047ab9 */ /* 0x000fe20000000a00 */
[----:B------:R-:W0:Y:S01]  /*05d0*/  LDS.128 R12, [R3] ;  /* 0x00000000030c7984 */ /* 0x000e220000000c00 */
[----:B------:R-:W-:-:S05]  /*05e0*/  LOP3.LUT R2, R17, R29, RZ, 0xfc, !PT ;  /* 0x0000001d11027212 */ /* 0x000fca00078efcff */
[----:B------:R-:W-:Y:S01]  /*05f0*/  IMAD.WIDE R26, R2, 0x4, R26 ;  /* 0x00000004021a7825 */ /* 0x000fe200078e021a */
[----:B------:R-:W-:-:S03]  /*0600*/  SHF.R.S32.HI R17, RZ, 0x1f, R17 ;  /* 0x0000001fff117819 */ /* 0x000fc60000011411 */
[C---:B------:R-:W-:Y:S01]  /*0610*/  IMAD.SHL.U32 R18, R2.reuse, 0x4, RZ ;  /* 0x0000000402127824 */ /* 0x040fe200078e00ff */
[----:B0-----:R0:W-:Y:S04]  /*0620*/  STG.E.128 desc[UR6][R26.64], R12 ;  /* 0x0000000c1a007986 */ /* 0x0011e8000c101d06 */
[----:B------:R-:W1:Y:S01]  /*0630*/  LDS.128 R12, [R3+0x800] ;  /* 0x00080000030c7984 */ /* 0x000e620000000c00 */
[----:B------:R-:W-:Y:S02]  /*0640*/  SHF.L.U64.HI R17, R2, 0x2, R17 ;  /* 0x0000000202117819 */ /* 0x000fe40000010211 */
[----:B0-----:R-:W-:-:S04]  /*0650*/  IADD3 R26, P2, R18, UR4, RZ ;  /* 0x00000004121a7c10 */ /* 0x001fc8000ff5e0ff */
[----:B------:R-:W-:Y:S01]  /*0660*/  IADD3.X R27, R17, UR5, RZ, P2, !PT ;  /* 0x00000005111b7c10 */ /* 0x000fe200097fe4ff */
[----:B------:R-:W-:Y:S01]  /*0670*/  ULDC.64 UR4, c[0x0][0x248] ;  /* 0x0000920000047ab9 */ /* 0x000fe20000000a00 */
[----:B------:R-:W-:Y:S02]  /*0680*/  FSETP.GEU.AND P6, PT, R19, RZ, PT ;  /* 0x000000ff1300720b */ /* 0x000fe40003fce000 */
[----:B------:R-:W-:Y:S02]  /*0690*/  FSETP.GEU.AND P0, PT, R25, RZ, PT ;  /* 0x000000ff1900720b */ /* 0x000fe40003f0e000 */
[----:B------:R-:W-:Y:S02]  /*06a0*/  FSEL R19, R19, RZ, P6 ;  /* 0x000000ff13137208 */ /* 0x000fe40003000000 */
[----:B------:R-:W-:Y:S02]  /*06b0*/  FSETP.GEU.AND P1, PT, R28, RZ, PT ;  /* 0x000000ff1c00720b */ /* 0x000fe40003f2e000 */
[----:B------:R-:W-:Y:S01]  /*06c0*/  FSETP.GEU.AND P5, PT, R20, RZ, PT ;  /* 0x000000ff1400720b */ /* 0x000fe20003fae000 */
[----:B-1----:R0:W-:Y:S01]  /*06d0*/  STG.E.128 desc[UR6][R26.64+0x800], R12 ;  /* 0x0008000c1a007986 */ /* 0x0021e2000c101d06 */
[----:B------:R-:W-:-:S02]  /*06e0*/  FSETP.GEU.AND P4, PT, R24, RZ, PT ;  /* 0x000000ff1800720b */ /* 0x000fc40003f8e000 */
[----:B------:R-:W-:Y:S02]  /*06f0*/  FSETP.GEU.AND P3, PT, R23, RZ, PT ;  /* 0x000000ff1700720b */ /* 0x000fe40003f6e000 */
[----:B------:R-:W-:Y:S02]  /*0700*/  FSETP.GEU.AND P2, PT, R22, RZ, PT ;  /* 0x000000ff1600720b */ /* 0x000fe40003f4e000 */
[----:B------:R-:W-:Y:S02]  /*0710*/  FSETP.GEU.AND P6, PT, R21, RZ, PT ;  /* 0x000000ff1500720b */ /* 0x000fe40003fce000 */
[----:B------:R-:W-:Y:S02]  /*0720*/  FSEL R25, R25, RZ, P0 ;  /* 0x000000ff19197208 */ /* 0x000fe40000000000 */
[----:B------:R-:W-:Y:S02]  /*0730*/  FSEL R28, R28, RZ, P1 ;  /* 0x000000ff1c1c7208 */ /* 0x000fe40000800000 */
[----:B------:R-:W-:-:S02]  /*0740*/  FSEL R20, R20, RZ, P5 ;  /* 0x000000ff14147208 */ /* 0x000fc40002800000 */
[----:B0-----:R-:W-:Y:S02]  /*0750*/  FSEL R12, R24, RZ, P4 ;  /* 0x000000ff180c7208 */ /* 0x001fe40002000000 */
[----:B------:R-:W-:Y:S02]  /*0760*/  FSEL R13, R23, RZ, P3 ;  /* 0x000000ff170d7208 */ /* 0x000fe40001800000 */
[----:B------:R-:W-:Y:S02]  /*0770*/  FSEL R14, R22, RZ, P2 ;  /* 0x000000ff160e7208 */ /* 0x000fe40001000000 */
[----:B------:R-:W-:Y:S01]  /*0780*/  FSEL R15, R21, RZ, P6 ;  /* 0x000000ff150f7208 */ /* 0x000fe20003000000 */
[----:B------:R-:W0:Y:S01]  /*0790*/  LDC.64 R22, c[0x0][0x248] ;  /* 0x00009200ff167b82 */ /* 0x000e220000000a00 */
[----:B------:R-:W-:Y:S02]  /*07a0*/  FSETP.GTU.AND P0, PT, R28, RZ, PT ;  /* 0x000000ff1c00720b */ /* 0x000fe40003f0c000 */
[----:B------:R-:W-:-:S02]  /*07b0*/  FSETP.GTU.AND P3, PT, R20, RZ, PT ;  /* 0x000000ff1400720b */ /* 0x000fc40003f6c000 */
[----:B------:R-:W-:Y:S02]  /*07c0*/  FSETP.GTU.AND P2, PT, R19, RZ, PT ;  /* 0x000000ff1300720b */ /* 0x000fe40003f4c000 */
[----:B------:R-:W-:Y:S02]  /*07d0*/  FSETP.GTU.AND P4, PT, R14, RZ, PT ;  /* 0x000000ff0e00720b */ /* 0x000fe40003f8c000 */
[----:B------:R-:W-:Y:S01]  /*07e0*/  FSETP.GTU.AND P1, PT, R25, RZ, PT ;  /* 0x000000ff1900720b */ /* 0x000fe20003f2c000 */
[----:B0-----:R-:W-:-:S04]  /*07f0*/  IMAD.WIDE R22, R2, 0x4, R22 ;  /* 0x0000000402167825 */ /* 0x001fc800078e0216 */
[----:B----4-:R-:W-:Y:S01]  /*0800*/  FADD R4, R4, R25 ;  /* 0x0000001904047221 */ /* 0x010fe20000000000 */
[----:B------:R-:W-:Y:S01]  /*0810*/  FADD R7, R7, R28 ;  /* 0x0000001c07077221 */ /* 0x000fe20000000000 */
[----:B------:R-:W-:Y:S01]  /*0820*/  FADD R5, R5, R19 ;  /* 0x0000001305057221 */ /* 0x000fe20000000000 */
[----:B------:R-:W-:Y:S01]  /*0830*/  FADD R6, R6, R20 ;  /* 0x0000001406067221 */ /* 0x000fe20000000000 */
[----:B------:R-:W-:Y:S01]  /*0840*/  BAR.SYNC.DEFER_BLOCKING 0x0 ;  /* 0x0000000000007b1d */ /* 0x000fe20000010000 */
[----:B--2---:R-:W-:Y:S01]  /*0850*/  FADD R8, R8, R12 ;  /* 0x0000000c08087221 */ /* 0x004fe20000000000 */
[----:B------:R-:W-:Y:S01]  /*0860*/  FADD R9, R9, R13 ;  /* 0x0000000d09097221 */ /* 0x000fe20000000000 */
[----:B------:R-:W-:Y:S01]  /*0870*/  FADD R10, R10, R14 ;  /* 0x0000000e0a0a7221 */ /* 0x000fe20000000000 */
[----:B------:R-:W-:Y:S02]  /*0880*/  FADD R11, R11, R15 ;  /* 0x0000000f0b0b7221 */ /* 0x000fe40000000000 */
[----:B------:R-:W-:Y:S04]  /*0890*/  STS.128 [R16], R4 ;  /* 0x0000000410007388 */ /* 0x000fe80000000c00 */
[----:B------:R0:W-:Y:S01]  /*08a0*/  STS.128 [R16+0x10], R8 ;  /* 0x0000100810007388 */ /* 0x0001e20000000c00 */
[----:B------:R-:W-:Y:S01]  /*08b0*/  BAR.SYNC.DEFER_BLOCKING 0x0 ;  /* 0x0000000000007b1d */ /* 0x000fe20000010000 */
[----:B------:R-:W-:-:S02]  /*08c0*/  SEL R14, RZ, 0x1, P0 ;  /* 0x00000001ff0e7807 */ /* 0x000fc40000000000 */
[----:B------:R-:W-:-:S03]  /*08d0*/  SEL R19, RZ, 0x1, P3 ;  /* 0x00000001ff137807 */ /* 0x000fc60001800000 */
[----:B------:R-:W1:Y:S04]  /*08e0*/  LDS.128 R4, [R3] ;  /* 0x0000000003047984 */ /* 0x000e680000000c00 */
[----:B------:R2:W3:Y:S01]  /*08f0*/  LDS.128 R8, [R3+0x800] ;  /* 0x0008000003087984 */ /* 0x0004e20000000c00 */
[----:B------:R-:W-:Y:S02]  /*0900*/  FSETP.GTU.AND P0, PT, R15, RZ, PT ;  /* 0x000000ff0f00720b */ /* 0x000fe40003f0c000 */
[----:B------:R-:W-:Y:S02]  /*0910*/  PRMT R14, R19, 0x3340, R14 ;  /* 0x00003340130e7816 */ /* 0x000fe4000000000e */
[----:B------:R-:W-:Y:S02]  /*0920*/  SEL R15, RZ, 0x1, P2 ;  /* 0x00000001ff0f7807 */ /* 0x000fe40001000000 */
[----:B0-----:R-:W-:-:S02]  /*0930*/  SEL R16, RZ, 0x1, P1 ;  /* 0x00000001ff107807 */ /* 0x001fc40000800000 */
[----:B------:R-:W-:Y:S02]  /*0940*/  SEL R19, RZ, 0x1, P0 ;  /* 0x00000001ff137807 */ /* 0x000fe40000000000 */
[----:B------:R-:W-:Y:S02]  /*0950*/  FSETP.GTU.AND P1, PT, R13, RZ, PT ;  /* 0x000000ff0d00720b */ /* 0x000fe40003f2c000 */
[----:B------:R-:W-:Y:S02]  /*0960*/  FSETP.GTU.AND P0, PT, R12, RZ, PT ;  /* 0x000000ff0c00720b */ /* 0x000fe40003f0c000 */
[----:B--2---:R-:W-:Y:S02]  /*0970*/  PRMT R3, R16, 0x3340, R15 ;  /* 0x0000334010037816 */ /* 0x004fe4000000000f */
[----:B------:R-:W-:Y:S02]  /*0980*/  SEL R20, RZ, 0x1, P4 ;  /* 0x00000001ff147807 */ /* 0x000fe40002000000 */
[----:B------:R-:W-:-:S02]  /*0990*/  SEL R13, RZ, 0x1, P1 ;  /* 0x00000001ff0d7807 */ /* 0x000fc40000800000 */
[----:B------:R-:W-:Y:S02]  /*09a0*/  SEL R16, RZ, 0x1, P0 ;  /* 0x00000001ff107807 */ /* 0x000fe40000000000 */
[----:B------:R-:W-:Y:S02]  /*09b0*/  IADD3 R18, P0, R18, UR4, RZ ;  /* 0x0000000412127c10 */ /* 0x000fe4000ff1e0ff */
[----:B------:R-:W-:Y:S02]  /*09c0*/  PRMT R15, R20, 0x3340, R19 ;  /* 0x00003340140f7816 */ /* 0x000fe40000000013 */
[----:B------:R-:W-:Y:S02]  /*09d0*/  IADD3 R12, P1, R0, UR8, RZ ;  /* 0x00000008000c7c10 */ /* 0x000fe4000ff3e0ff */
[----:B------:R-:W-:Y:S02]  /*09e0*/  PRMT R16, R16, 0x3340, R13 ;  /* 0x0000334010107816 */ /* 0x000fe4000000000d */
[----:B------:R-:W-:-:S02]  /*09f0*/  IADD3.X R19, R17, UR5, RZ, P0, !PT ;  /* 0x0000000511137c10 */ /* 0x000fc400087fe4ff */
[----:B------:R-:W-:Y:S02]  /*0a00*/  LEA.HI.X.SX32 R13, R0, UR9, 0x1, P1 ;  /* 0x00000009000d7c11 */ /* 0x000fe400088f0eff */
[----:B------:R-:W-:Y:S02]  /*0a10*/  PRMT R14, R3, 0x5410, R14 ;  /* 0x00005410030e7816 */ /* 0x000fe4000000000e */
[----:B------:R-:W-:Y:S01]  /*0a20*/  PRMT R15, R16, 0x5410, R15 ;  /* 0x00005410100f7816 */ /* 0x000fe2000000000f */
[----:B-1----:R-:W-:Y:S04]  /*0a30*/  STG.E.128 desc[UR6][R22.64], R4 ;  /* 0x0000000416007986 */ /* 0x002fe8000c101d06 */
[----:B---3--:R-:W-:Y:S04]  /*0a40*/  STG.E.128 desc[UR6][R18.64+0x800], R8 ;  /* 0x0008000812007986 */ /* 0x008fe8000c101d06 */
[----:B------:R-:W-:Y:S01]  /*0a50*/  STG.E.64 desc[UR6][R12.64], R14 ;  /* 0x0000000e0c007986 */ /* 0x000fe2000c101b06 */
[----:B------:R-:W-:Y:S05]  /*0a60*/  EXIT ;  /* 0x000000000000794d */ /* 0x000fea0003800000 */
.L_x_0:
[----:B------:R-:W-:-:S00]  /*0a70*/  BRA `(.L_x_0) ;  /* 0xfffffffc00fc7947 */ /* 0x000fc0000383ffff */
[----:B------:R-:W-:-:S00]  /*0a80*/  NOP ;  /* 0x0000000000007918 */ /* 0x000fc00000000000 */
[----:B------:R-:W-:-:S00]  /*0a90*/  NOP ;  /* 0x0000000000007918 */ /* 0x000fc00000000000 */
[----:B------:R-:W-:-:S00]  /*0aa0*/  NOP ;  /* 0x0000000000007918 */ /* 0x000fc00000000000 */
[----:B------:R-:W-:-:S00]  /*0ab0*/  NOP ;  /* 0x0000000000007918 */ /* 0x000fc00000000000 */
[----:B------:R-:W-:-:S00]  /*0ac0*/  NOP ;  /* 0x0000000000007918 */ /* 0x000fc00000000000 */
[----:B------:R-:W-:-:S00]  /*0ad0*/  NOP ;  /* 0x0000000000007918 */ /* 0x000fc00000000000 */
[----:B------:R-:W-:-:S00]  /*0ae0*/  NOP ;  /* 0x0000000000007918 */ /* 0x000fc00000000000 */
[----:B------:R-:W-:-:S00]  /*0af0*/  NOP ;  /* 0x0000000000007918 */ /* 0x000fc00000000000 */
.L_x_1:


//--------------------- .nv.global.init           --------------------------
	.section	.nv.global.init,"aw",@progbits
.nv.global.init:
	.type		_$_str,@object
	.size		_$_str,(_$_str_$_2 - _$_str)
_$_str:
        /*0000*/ 	.byte	0x5f, 0x5f, 0x43, 0x55, 0x44, 0x41, 0x5f, 0x46, 0x54, 0x5a, 0x00
	.type		_$_str_$_2,@object
	.size		_$_str_$_2,(.L_1 - _$_str_$_2)
_$_str_$_2:
        /*000b*/ 	.byte	0x5f, 0x5f, 0x43, 0x55, 0x44, 0x41, 0x5f, 0x50, 0x52, 0x45, 0x43, 0x5f, 0x53, 0x51, 0x52, 0x54
        /*001b*/ 	.byte	0x00
.L_1:


//--------------------- .nv.shared.triton_poi_fused__native_batch_norm_legit_no_training_add_convolution_relu_threshold_backward_12 --------------------------
	.section	.nv.shared.triton_poi_fused__native_batch_norm_legit_no_training_add_convolution_relu_threshold_backward_12,"aw",@nobits
	.sectionflags	@""
	.align	16
	.zero		1024


//--------------------- .nv.constant0.triton_poi_fused__native_batch_norm_legit_no_training_add_convolution_relu_threshold_backward_12 --------------------------
	.section	.nv.constant0.triton_poi_fused__native_batch_norm_legit_no_training_add_convolution_relu_threshold_backward_12,"a",@progbits
	.sectionflags	@""
	.align	4
.nv.constant0.triton_poi_fused__native_batch_norm_legit_no_training_add_convolution_relu_threshold_backward_12:
	.zero		604
